//
// Generated by NVIDIA NVVM Compiler
//
// Compiler Build ID: CL-36424714
// Cuda compilation tools, release 13.0, V13.0.88
// Based on NVVM 20.0.0
//

.version 9.0
.target sm_100
.address_size 64

	// .globl	_Z8reduce_2PfS_
// _ZZ8reduce_2PfS_E14shared_d_input has been demoted

.visible .entry _Z8reduce_2PfS_(
	.param .u64 .ptr .align 1 _Z8reduce_2PfS__param_0,
	.param .u64 .ptr .align 1 _Z8reduce_2PfS__param_1
)
{
	.reg .pred 	%p<5>;
	.reg .b32 	%r<14>;
	.reg .b32 	%f<8>;
	.reg .b64 	%rd<13>;
	// demoted variable
	.shared .align 4 .b8 _ZZ8reduce_2PfS_E14shared_d_input[1024];
	ld.param.u64 	%rd2, [_Z8reduce_2PfS__param_0];
	ld.param.u64 	%rd1, [_Z8reduce_2PfS__param_1];
	cvta.to.global.u64 	%rd3, %rd2;
	mov.u32 	%r13, %ntid.x;
	mov.u32 	%r2, %ctaid.x;
	mul.lo.s32 	%r7, %r2, %r13;
	shl.b32 	%r8, %r7, 1;
	mul.wide.u32 	%rd4, %r8, 4;
	add.s64 	%rd5, %rd3, %rd4;
	mov.u32 	%r3, %tid.x;
	mul.wide.u32 	%rd6, %r3, 4;
	add.s64 	%rd7, %rd5, %rd6;
	ld.global.f32 	%f1, [%rd7];
	mul.wide.s32 	%rd8, %r13, 4;
	add.s64 	%rd9, %rd7, %rd8;
	ld.global.f32 	%f2, [%rd9];
	add.f32 	%f3, %f1, %f2;
	shl.b32 	%r9, %r3, 2;
	mov.u32 	%r10, _ZZ8reduce_2PfS_E14shared_d_input;
	add.s32 	%r4, %r10, %r9;
	st.shared.f32 	[%r4], %f3;
	bar.sync 	0;
	setp.lt.u32 	%p1, %r13, 2;
	@%p1 bra 	$L__BB0_4;
$L__BB0_1:
	shr.u32 	%r6, %r13, 1;
	setp.ge.u32 	%p2, %r3, %r6;
	@%p2 bra 	$L__BB0_3;
	shl.b32 	%r11, %r6, 2;
	add.s32 	%r12, %r4, %r11;
	ld.shared.f32 	%f4, [%r12];
	ld.shared.f32 	%f5, [%r4];
	add.f32 	%f6, %f4, %f5;
	st.shared.f32 	[%r4], %f6;
$L__BB0_3:
	bar.sync 	0;
	setp.gt.u32 	%p3, %r13, 3;
	mov.u32 	%r13, %r6;
	@%p3 bra 	$L__BB0_1;
$L__BB0_4:
	setp.ne.s32 	%p4, %r3, 0;
	@%p4 bra 	$L__BB0_6;
	ld.shared.f32 	%f7, [_ZZ8reduce_2PfS_E14shared_d_input];
	cvta.to.global.u64 	%rd10, %rd1;
	mul.wide.u32 	%rd11, %r2, 4;
	add.s64 	%rd12, %rd10, %rd11;
	st.global.f32 	[%rd12], %f7;
$L__BB0_6:
	ret;

}


// ===== COMPILED SASS (sm_100) =====

	.target	sm_100

	.elftype	@"ET_EXEC"


//--------------------- .note.nv.tkinfo           --------------------------
	.section	.note.nv.tkinfo,"",@"SHT_NOTE"
	.sectionflags	@"SHF_NOTE_NV_TKINFO"
	.tkinfo
        /*0018*/ 	.word	0x00000002
        /*0030*/ 	.string	""
        /*0030*/ 	.string	"ptxas"
        /*0030*/ 	.string	"Cuda compilation tools, release 13.0, V13.0.88"
        /*0030*/ 	.string	"Build cuda_13.0.r13.0/compiler.36424714_0"
        /*0030*/ 	.string	"-arch sm_100 -m 64 "



//--------------------- .note.nv.cuinfo           --------------------------
	.section	.note.nv.cuinfo,"",@"SHT_NOTE"
	.sectionflags	@"SHF_NOTE_NV_CUINFO"
        /*0018*/ 	.short	0x0002
        /*001a*/ 	.short	0x0064
        /*001c*/ 	.short	0x0082
	.zero		2


//--------------------- .nv.info                  --------------------------
	.section	.nv.info,"",@"SHT_CUDA_INFO"
	.align	4


	//----- nvinfo : EIATTR_REGCOUNT
	.align		4
        /*0000*/ 	.byte	0x04, 0x2f
        /*0002*/ 	.short	(.L_1 - .L_0)
	.align		4
.L_0:
        /*0004*/ 	.word	index@(_Z8reduce_2PfS_)
        /*0008*/ 	.word	0x0000000e


	//----- nvinfo : EIATTR_FRAME_SIZE
	.align		4
.L_1:
        /*000c*/ 	.byte	0x04, 0x11
        /*000e*/ 	.short	(.L_3 - .L_2)
	.align		4
.L_2:
        /*0010*/ 	.word	index@(_Z8reduce_2PfS_)
        /*0014*/ 	.word	0x00000000


	//----- nvinfo : EIATTR_MIN_STACK_SIZE
	.align		4
.L_3:
        /*0018*/ 	.byte	0x04, 0x12
        /*001a*/ 	.short	(.L_5 - .L_4)
	.align		4
.L_4:
        /*001c*/ 	.word	index@(_Z8reduce_2PfS_)
        /*0020*/ 	.word	0x00000000
.L_5:


//--------------------- .nv.compat                --------------------------
	.section	.nv.compat,"",@"SHT_CUDA_COMPAT_INFO"
	.align	4
        /*0000*/ 	.byte	0x02, 0x09, 0x00, 0x00, 0x02, 0x02, 0x01, 0x00, 0x02, 0x05, 0x05, 0x00, 0x03, 0x07, 0x01, 0x01
        /*0010*/ 	.byte	0x02, 0x03, 0x00, 0x00, 0x02, 0x06, 0x01, 0x00, 0x04, 0x0b, 0x08, 0x00, 0x09, 0x00, 0x00, 0x00
        /*0020*/ 	.byte	0x00, 0x00, 0x00, 0x00


//--------------------- .nv.info._Z8reduce_2PfS_  --------------------------
	.section	.nv.info._Z8reduce_2PfS_,"",@"SHT_CUDA_INFO"
	.sectionflags	@""
	.align	4


	//----- nvinfo : EIATTR_CUDA_API_VERSION
	.align		4
        /*0000*/ 	.byte	0x04, 0x37
        /*0002*/ 	.short	(.L_7 - .L_6)
.L_6:
        /*0004*/ 	.word	0x00000082


	//----- nvinfo : EIATTR_KPARAM_INFO
	.align		4
.L_7:
        /*0008*/ 	.byte	0x04, 0x17
        /*000a*/ 	.short	(.L_9 - .L_8)
.L_8:
        /*000c*/ 	.word	0x00000000
        /*0010*/ 	.short	0x0001
        /*0012*/ 	.short	0x0008
        /*0014*/ 	.byte	0x00, 0xf5, 0x21, 0x00


	//----- nvinfo : EIATTR_KPARAM_INFO
	.align		4
.L_9:
        /*0018*/ 	.byte	0x04, 0x17
        /*001a*/ 	.short	(.L_11 - .L_10)
.L_10:
        /*001c*/ 	.word	0x00000000
        /*0020*/ 	.short	0x0000
        /*0022*/ 	.short	0x0000
        /*0024*/ 	.byte	0x00, 0xf5, 0x21, 0x00


	//----- nvinfo : EIATTR_SPARSE_MMA_MASK
	.align		4
.L_11:
        /*0028*/ 	.byte	0x03, 0x50
        /*002a*/ 	.short	0x0000


	//----- nvinfo : EIATTR_MAXREG_COUNT
	.align		4
        /*002c*/ 	.byte	0x03, 0x1b
        /*002e*/ 	.short	0x00ff


	//----- nvinfo : EIATTR_NUM_BARRIERS
	.align		4
        /*0030*/ 	.byte	0x02, 0x4c
        /*0032*/ 	.byte	0x01
	.zero		1


	//----- nvinfo : EIATTR_MERCURY_ISA_VERSION
	.align		4
        /*0034*/ 	.byte	0x03, 0x5f
        /*0036*/ 	.short	0x0101


	//----- nvinfo : EIATTR_VRC_CTA_INIT_COUNT
	.align		4
        /*0038*/ 	.byte	0x02, 0x4a
	.zero		1
	.zero		1


	//----- nvinfo : EIATTR_EXIT_INSTR_OFFSETS
	.align		4
        /*003c*/ 	.byte	0x04, 0x1c
        /*003e*/ 	.short	(.L_13 - .L_12)


	//   ....[0]....
.L_12:
        /*0040*/ 	.word	0x00000230


	//   ....[1]....
        /*0044*/ 	.word	0x000002b0


	//----- nvinfo : EIATTR_CBANK_PARAM_SIZE
	.align		4
.L_13:
        /*0048*/ 	.byte	0x03, 0x19
        /*004a*/ 	.short	0x0010


	//----- nvinfo : EIATTR_PARAM_CBANK
	.align		4
        /*004c*/ 	.byte	0x04, 0x0a
        /*004e*/ 	.short	(.L_15 - .L_14)
	.align		4
.L_14:
        /*0050*/ 	.word	index@(.nv.constant0._Z8reduce_2PfS_)
        /*0054*/ 	.short	0x0380
        /*0056*/ 	.short	0x0010


	//----- nvinfo : EIATTR_SW_WAR
	.align		4
.L_15:
        /*0058*/ 	.byte	0x04, 0x36
        /*005a*/ 	.short	(.L_17 - .L_16)
.L_16:
        /*005c*/ 	.word	0x00000008
.L_17:


//--------------------- .nv.callgraph             --------------------------
	.section	.nv.callgraph,"",@"SHT_CUDA_CALLGRAPH"
	.align	4
	.sectionentsize	8
	.align		4
        /*0000*/ 	.word	0x00000000
	.align		4
        /*0004*/ 	.word	0xffffffff
	.align		4
        /*0008*/ 	.word	0x00000000
	.align		4
        /*000c*/ 	.word	0xfffffffe
	.align		4
        /*0010*/ 	.word	0x00000000
	.align		4
        /*0014*/ 	.word	0xfffffffd
	.align		4
        /*0018*/ 	.word	0x00000000
	.align		4
        /*001c*/ 	.word	0xfffffffc


//--------------------- .text._Z8reduce_2PfS_     --------------------------
	.section	.text._Z8reduce_2PfS_,"ax",@progbits
	.align	128
        .global         _Z8reduce_2PfS_
        .type           _Z8reduce_2PfS_,@function
        .size           _Z8reduce_2PfS_,(.L_x_3 - _Z8reduce_2PfS_)
        .other          _Z8reduce_2PfS_,@"STO_CUDA_ENTRY STV_DEFAULT"
_Z8reduce_2PfS_:
.text._Z8reduce_2PfS_:
[----:B------:R-:W-:Y:S01]  /*0000*/  LDC R1, c[0x0][0x37c] ;  /* 0x0000df00ff017b82 */ /* 0x000fe20000000800 */
[----:B------:R-:W0:Y:S07]  /*0010*/  S2R R6, SR_CTAID.X ;  /* 0x0000000000067919 */ /* 0x000e2e0000002500 */
[----:B------:R-:W0:Y:S01]  /*0020*/  LDC R9, c[0x0][0x360] ;  /* 0x0000d800ff097b82 */ /* 0x000e220000000800 */
[----:B------:R-:W1:Y:S01]  /*0030*/  LDCU.64 UR6, c[0x0][0x358] ;  /* 0x00006b00ff0677ac */ /* 0x000e620008000a00 */
[----:B------:R-:W2:Y:S06]  /*0040*/  S2R R11, SR_TID.X ;  /* 0x00000000000b7919 */ /* 0x000eac0000002100 */
[----:B------:R-:W3:Y:S01]  /*0050*/  LDC.64 R2, c[0x0][0x380] ;  /* 0x0000e000ff027b82 */ /* 0x000ee20000000a00 */
[----:B0-----:R-:W-:-:S05]  /*0060*/  IMAD R0, R9, R6, RZ ;  /* 0x0000000609007224 */ /* 0x001fca00078e02ff */
[----:B------:R-:W-:-:S05]  /*0070*/  SHF.L.U32 R5, R0, 0x1, RZ ;  /* 0x0000000100057819 */ /* 0x000fca00000006ff */
[----:B---3--:R-:W-:-:S04]  /*0080*/  IMAD.WIDE.U32 R2, R5, 0x4, R2 ;  /* 0x0000000405027825 */ /* 0x008fc800078e0002 */
[----:B--2---:R-:W-:-:S04]  /*0090*/  IMAD.WIDE.U32 R2, R11, 0x4, R2 ;  /* 0x000000040b027825 */ /* 0x004fc800078e0002 */
[C---:B------:R-:W-:Y:S02]  /*00a0*/  IMAD.WIDE R4, R9.reuse, 0x4, R2 ;  /* 0x0000000409047825 */ /* 0x040fe400078e0202 */
[----:B-1----:R-:W2:Y:S04]  /*00b0*/  LDG.E R2, desc[UR6][R2.64] ;  /* 0x0000000602027981 */ /* 0x002ea8000c1e1900 */
[----:B------:R-:W2:Y:S01]  /*00c0*/  LDG.E R5, desc[UR6][R4.64] ;  /* 0x0000000604057981 */ /* 0x000ea2000c1e1900 */
[----:B------:R-:W0:Y:S01]  /*00d0*/  S2UR UR5, SR_CgaCtaId ;  /* 0x00000000000579c3 */ /* 0x000e220000008800 */
[----:B------:R-:W-:Y:S01]  /*00e0*/  UMOV UR4, 0x400 ;  /* 0x0000040000047882 */ /* 0x000fe20000000000 */
[----:B------:R-:W-:Y:S02]  /*00f0*/  ISETP.GE.U32.AND P1, PT, R9, 0x2, PT ;  /* 0x000000020900780c */ /* 0x000fe40003f26070 */
[----:B------:R-:W-:Y:S01]  /*0100*/  ISETP.NE.AND P0, PT, R11, RZ, PT ;  /* 0x000000ff0b00720c */ /* 0x000fe20003f05270 */
[----:B0-----:R-:W-:-:S06]  /*0110*/  ULEA UR4, UR5, UR4, 0x18 ;  /* 0x0000000405047291 */ /* 0x001fcc000f8ec0ff */
[----:B------:R-:W-:Y:S01]  /*0120*/  LEA R7, R11, UR4, 0x2 ;  /* 0x000000040b077c11 */ /* 0x000fe2000f8e10ff */
[----:B--2---:R-:W-:-:S05]  /*0130*/  FADD R0, R2, R5 ;  /* 0x0000000502007221 */ /* 0x004fca0000000000 */
[----:B------:R0:W-:Y:S01]  /*0140*/  STS [R7], R0 ;  /* 0x0000000007007388 */ /* 0x0001e20000000800 */
[----:B------:R-:W-:Y:S06]  /*0150*/  BAR.SYNC.DEFER_BLOCKING 0x0 ;  /* 0x0000000000007b1d */ /* 0x000fec0000010000 */
[----:B------:R-:W-:Y:S05]  /*0160*/  @!P1 BRA `(.L_x_0) ;  /* 0x0000000000309947 */ /* 0x000fea0003800000 */
[----:B0-----:R-:W-:-:S07]  /*0170*/  MOV R0, R9 ;  /* 0x0000000900007202 */ /* 0x001fce0000000f00 */
.L_x_1:
[----:B------:R-:W-:-:S04]  /*0180*/  SHF.R.U32.HI R8, RZ, 0x1, R0 ;  /* 0x00000001ff087819 */ /* 0x000fc80000011600 */
[----:B------:R-:W-:-:S13]  /*0190*/  ISETP.GE.U32.AND P1, PT, R11, R8, PT ;  /* 0x000000080b00720c */ /* 0x000fda0003f26070 */
[----:B------:R-:W-:Y:S01]  /*01a0*/  @!P1 LEA R2, R8, R7, 0x2 ;  /* 0x0000000708029211 */ /* 0x000fe200078e10ff */
[----:B------:R-:W-:Y:S05]  /*01b0*/  @!P1 LDS R3, [R7] ;  /* 0x0000000007039984 */ /* 0x000fea0000000800 */
[----:B------:R-:W0:Y:S02]  /*01c0*/  @!P1 LDS R2, [R2] ;  /* 0x0000000002029984 */ /* 0x000e240000000800 */
[----:B0-----:R-:W-:-:S05]  /*01d0*/  @!P1 FADD R4, R2, R3 ;  /* 0x0000000302049221 */ /* 0x001fca0000000000 */
[----:B------:R1:W-:Y:S01]  /*01e0*/  @!P1 STS [R7], R4 ;  /* 0x0000000407009388 */ /* 0x0003e20000000800 */
[----:B------:R-:W-:Y:S01]  /*01f0*/  BAR.SYNC.DEFER_BLOCKING 0x0 ;  /* 0x0000000000007b1d */ /* 0x000fe20000010000 */
[----:B------:R-:W-:Y:S02]  /*0200*/  ISETP.GT.U32.AND P1, PT, R0, 0x3, PT ;  /* 0x000000030000780c */ /* 0x000fe40003f24070 */
[----:B------:R-:W-:-:S11]  /*0210*/  MOV R0, R8 ;  /* 0x0000000800007202 */ /* 0x000fd60000000f00 */
[----:B-1----:R-:W-:Y:S05]  /*0220*/  @P1 BRA `(.L_x_1) ;  /* 0xfffffffc00d41947 */ /* 0x002fea000383ffff */
.L_x_0:
[----:B------:R-:W-:Y:S05]  /*0230*/  @P0 EXIT ;  /* 0x000000000000094d */ /* 0x000fea0003800000 */
[----:B------:R-:W1:Y:S01]  /*0240*/  S2UR UR5, SR_CgaCtaId ;  /* 0x00000000000579c3 */ /* 0x000e620000008800 */
[----:B------:R-:W-:-:S07]  /*0250*/  UMOV UR4, 0x400 ;  /* 0x0000040000047882 */ /* 0x000fce0000000000 */
[----:B------:R-:W2:Y:S01]  /*0260*/  LDC.64 R2, c[0x0][0x388] ;  /* 0x0000e200ff027b82 */ /* 0x000ea20000000a00 */
[----:B-1----:R-:W-:Y:S01]  /*0270*/  ULEA UR4, UR5, UR4, 0x18 ;  /* 0x0000000405047291 */ /* 0x002fe2000f8ec0ff */
[----:B--2---:R-:W-:-:S08]  /*0280*/  IMAD.WIDE.U32 R2, R6, 0x4, R2 ;  /* 0x0000000406027825 */ /* 0x004fd000078e0002 */
[----:B------:R-:W1:Y:S04]  /*0290*/  LDS R5, [UR4] ;  /* 0x00000004ff057984 */ /* 0x000e680008000800 */
[----:B-1----:R-:W-:Y:S01]  /*02a0*/  STG.E desc[UR6][R2.64], R5 ;  /* 0x0000000502007986 */ /* 0x002fe2000c101906 */
[----:B------:R-:W-:Y:S05]  /*02b0*/  EXIT ;  /* 0x000000000000794d */ /* 0x000fea0003800000 */
.L_x_2:
[----:B------:R-:W-:-:S00]  /*02c0*/  BRA `(.L_x_2) ;  /* 0xfffffffc00fc7947 */ /* 0x000fc0000383ffff */
[----:B------:R-:W-:-:S00]  /*02d0*/  NOP ;  /* 0x0000000000007918 */ /* 0x000fc00000000000 */
        /* <DEDUP_REMOVED lines=10> */
.L_x_3:


//--------------------- .nv.shared._Z8reduce_2PfS_ --------------------------
	.section	.nv.shared._Z8reduce_2PfS_,"aw",@nobits
	.sectionflags	@""
	.align	4
.nv.shared._Z8reduce_2PfS_:
	.zero		2048


//--------------------- .nv.shared.reserved.0     --------------------------
	.section	.nv.shared.reserved.0,"aw",@nobits
	.weak		__nv_reservedSMEM_offset_0_alias
	.size		__nv_reservedSMEM_offset_0_alias, 0, 64
	.other		__nv_reservedSMEM_offset_0_alias,@"STO_CUDA_RESERVED_SHARED STV_DEFAULT"
__nv_reservedSMEM_offset_0_alias:
	.zero		0
	.zero		64


//--------------------- .nv.constant0._Z8reduce_2PfS_ --------------------------
	.section	.nv.constant0._Z8reduce_2PfS_,"a",@progbits
	.sectionflags	@""
	.align	4
.nv.constant0._Z8reduce_2PfS_:
	.zero		912


//--------------------- SYMBOLS --------------------------

	.type		.nv.reservedSmem.offset0,@object
	.size		.nv.reservedSmem.offset0,0x4
	.type		.nv.reservedSmem.cap,@object
	.size		.nv.reservedSmem.cap,0x4
